	.headerflags	@"EF_CUDA_TEXMODE_UNIFIED EF_CUDA_64BIT_ADDRESS EF_CUDA_SM86 EF_CUDA_VIRTUAL_SM(EF_CUDA_SM86)"
	.elftype	@"ET_EXEC"


//--------------------- .nv.info                  --------------------------
	.section	.nv.info,"",@"SHT_CUDA_INFO"
	.align	4


	//----- nvinfo : EIATTR_REGCOUNT
	.align		4
        /*0000*/ 	.byte	0x04, 0x2f
        /*0002*/ 	.short	(.L_1 - .L_0)
	.align		4
.L_0:
        /*0004*/ 	.word	index@(triton_mm)
        /*0008*/ 	.word	0x00000048


	//----- nvinfo : EIATTR_MIN_STACK_SIZE
	.align		4
.L_1:
        /*000c*/ 	.byte	0x04, 0x12
        /*000e*/ 	.short	(.L_3 - .L_2)
	.align		4
.L_2:
        /*0010*/ 	.word	index@(triton_mm)
        /*0014*/ 	.word	0x00000000


	//----- nvinfo : EIATTR_FRAME_SIZE
	.align		4
.L_3:
        /*0018*/ 	.byte	0x04, 0x11
        /*001a*/ 	.short	(.L_5 - .L_4)
	.align		4
.L_4:
        /*001c*/ 	.word	index@(triton_mm)
        /*0020*/ 	.word	0x00000000


	//----- nvinfo : EIATTR_MIN_STACK_SIZE
	.align		4
.L_5:
        /*0024*/ 	.byte	0x04, 0x12
        /*0026*/ 	.short	(.L_7 - .L_6)
	.align		4
.L_6:
        /*0028*/ 	.word	index@(triton_mm)
        /*002c*/ 	.word	0x00000000
.L_7:


//--------------------- .nv.info.triton_mm        --------------------------
	.section	.nv.info.triton_mm,"",@"SHT_CUDA_INFO"
	.sectionflags	@""
	.align	4


	//----- nvinfo : EIATTR_CUDA_API_VERSION
	.align		4
        /*0000*/ 	.byte	0x04, 0x37
        /*0002*/ 	.short	(.L_9 - .L_8)
.L_8:
        /*0004*/ 	.word	0x0000007c


	//----- nvinfo : EIATTR_SW2861232_WAR
	.align		4
.L_9:
        /*0008*/ 	.byte	0x01, 0x35
	.zero		2


	//----- nvinfo : EIATTR_PARAM_CBANK
	.align		4
        /*000c*/ 	.byte	0x04, 0x0a
        /*000e*/ 	.short	(.L_11 - .L_10)
	.align		4
.L_10:
        /*0010*/ 	.word	index@(.nv.constant0.triton_mm)
        /*0014*/ 	.short	0x0160
        /*0016*/ 	.short	0x0020


	//----- nvinfo : EIATTR_CBANK_PARAM_SIZE
	.align		4
.L_11:
        /*0018*/ 	.byte	0x03, 0x19
        /*001a*/ 	.short	0x0020


	//----- nvinfo : EIATTR_KPARAM_INFO
	.align		4
        /*001c*/ 	.byte	0x04, 0x17
        /*001e*/ 	.short	(.L_13 - .L_12)
.L_12:
        /*0020*/ 	.word	0x00000000
        /*0024*/ 	.short	0x0003
        /*0026*/ 	.short	0x0018
        /*0028*/ 	.byte	0x00, 0xf4, 0x21, 0x00


	//----- nvinfo : EIATTR_KPARAM_INFO
	.align		4
.L_13:
        /*002c*/ 	.byte	0x04, 0x17
        /*002e*/ 	.short	(.L_15 - .L_14)
.L_14:
        /*0030*/ 	.word	0x00000000
        /*0034*/ 	.short	0x0002
        /*0036*/ 	.short	0x0010
        /*0038*/ 	.byte	0x00, 0xf4, 0x21, 0x00


	//----- nvinfo : EIATTR_KPARAM_INFO
	.align		4
.L_15:
        /*003c*/ 	.byte	0x04, 0x17
        /*003e*/ 	.short	(.L_17 - .L_16)
.L_16:
        /*0040*/ 	.word	0x00000000
        /*0044*/ 	.short	0x0001
        /*0046*/ 	.short	0x0008
        /*0048*/ 	.byte	0x00, 0xf4, 0x21, 0x00


	//----- nvinfo : EIATTR_KPARAM_INFO
	.align		4
.L_17:
        /*004c*/ 	.byte	0x04, 0x17
        /*004e*/ 	.short	(.L_19 - .L_18)
.L_18:
        /*0050*/ 	.word	0x00000000
        /*0054*/ 	.short	0x0000
        /*0056*/ 	.short	0x0000
        /*0058*/ 	.byte	0x00, 0xf4, 0x21, 0x00


	//----- nvinfo : EIATTR_MAXREG_COUNT
	.align		4
.L_19:
        /*005c*/ 	.byte	0x03, 0x1b
        /*005e*/ 	.short	0x00ff


	//----- nvinfo : EIATTR_EXIT_INSTR_OFFSETS
	.align		4
        /*0060*/ 	.byte	0x04, 0x1c
        /*0062*/ 	.short	(.L_21 - .L_20)


	//   ....[0]....
.L_20:
        /*0064*/ 	.word	0x00002430


	//   ....[1]....
        /*0068*/ 	.word	0x00002490


	//----- nvinfo : EIATTR_REQNTID
	.align		4
.L_21:
        /*006c*/ 	.byte	0x04, 0x10
        /*006e*/ 	.short	(.L_23 - .L_22)
.L_22:
        /*0070*/ 	.word	0x00000080
        /*0074*/ 	.word	0x00000001
        /*0078*/ 	.word	0x00000001
.L_23:


//--------------------- .nv.callgraph             --------------------------
	.section	.nv.callgraph,"",@"SHT_CUDA_CALLGRAPH"
	.align	4
	.sectionentsize	8
	.align		4
        /*0000*/ 	.word	0x00000000
	.align		4
        /*0004*/ 	.word	0xffffffff
	.align		4
        /*0008*/ 	.word	0x00000000
	.align		4
        /*000c*/ 	.word	0xfffffffe
	.align		4
        /*0010*/ 	.word	0x00000000
	.align		4
        /*0014*/ 	.word	0xfffffffd
	.align		4
        /*0018*/ 	.word	0x00000000
	.align		4
        /*001c*/ 	.word	0xfffffffc


//--------------------- .nv.rel.action            --------------------------
	.section	.nv.rel.action,"",@"SHT_CUDA_RELOCINFO"
	.align	8
	.sectionentsize	8
        /*0000*/ 	.byte	0x73, 0x00, 0x00, 0x00, 0x00, 0x00, 0x00, 0x00, 0x00, 0x00, 0x00, 0x11, 0x25, 0x00, 0x05, 0x36


//--------------------- .nv.constant0.triton_mm   --------------------------
	.section	.nv.constant0.triton_mm,"a",@progbits
	.sectionflags	@""
	.align	4
.nv.constant0.triton_mm:
	.zero		384


//--------------------- .text.triton_mm           --------------------------
	.section	.text.triton_mm,"ax",@progbits
	.sectionflags	@"SHF_BARRIERS=1"
	.sectioninfo	@"SHI_REGISTERS=72"
	.align	128
        .global         triton_mm
        .type           triton_mm,@function
        .size           triton_mm,(.L_x_1 - triton_mm)
        .other          triton_mm,@"STO_CUDA_ENTRY STV_DEFAULT"
triton_mm:
.text.triton_mm:
[----:B------:R-:W-:Y:S02]  /*0000*/  IMAD.MOV.U32 R1, RZ, RZ, c[0x0][0x28] ;  /* 0x00000a00ff017624 */ /* 0x000fe400078e00ff */
[----:B------:R-:W1:Y:S01]  /*0010*/  S2R R9, SR_CTAID.X ;  /* 0x0000000000097919 */ /* 0x000e620000002500 */
[----:B------:R-:W-:Y:S01]  /*0020*/  IMAD.MOV.U32 R5, RZ, RZ, -0x8 ;  /* 0xfffffff8ff057424 */ /* 0x000fe200078e00ff */
[----:B------:R-:W-:Y:S01]  /*0030*/  ULDC.64 UR4, c[0x0][0x118] ;  /* 0x0000460000047ab9 */ /* 0x000fe20000000a00 */
[----:B------:R-:W-:Y:S01]  /*0040*/  IMAD.MOV.U32 R68, RZ, RZ, 0x2 ;  /* 0x00000002ff447424 */ /* 0x000fe200078e00ff */
[----:B------:R-:W2:Y:S01]  /*0050*/  S2R R64, SR_TID.X ;  /* 0x0000000000407919 */ /* 0x000ea20000002100 */
[C---:B-1----:R-:W-:Y:S01]  /*0060*/  IMAD.HI R0, R9.reuse, 0x2aaaaaab, RZ ;  /* 0x2aaaaaab09007827 */ /* 0x042fe200078e02ff */
[----:B------:R-:W-:-:S03]  /*0070*/  ISETP.GE.AND P3, PT, R9, RZ, PT ;  /* 0x000000ff0900720c */ /* 0x000fc60003f66270 */
[----:B--2---:R-:W-:Y:S01]  /*0080*/  IMAD.SHL.U32 R63, R64, 0x8, RZ ;  /* 0x00000008403f7824 */ /* 0x004fe200078e00ff */
[----:B------:R-:W-:Y:S02]  /*0090*/  SHF.R.U32.HI R3, RZ, 0x1f, R0 ;  /* 0x0000001fff037819 */ /* 0x000fe40000011600 */
[--C-:B------:R-:W-:Y:S02]  /*00a0*/  SHF.R.U32.HI R13, RZ, 0x1, R64.reuse ;  /* 0x00000001ff0d7819 */ /* 0x100fe40000011640 */
[----:B------:R-:W-:Y:S02]  /*00b0*/  LEA.HI.SX32 R0, R0, R3, 0x1b ;  /* 0x0000000300007211 */ /* 0x000fe400078fdaff */
[----:B------:R-:W-:Y:S02]  /*00c0*/  LOP3.LUT R69, R64, 0x40, RZ, 0xc0, !PT ;  /* 0x0000004040457812 */ /* 0x000fe400078ec0ff */
[----:B------:R-:W-:Y:S01]  /*00d0*/  SHF.R.U32.HI R24, RZ, 0x2, R64 ;  /* 0x00000002ff187819 */ /* 0x000fe20000011640 */
[C---:B------:R-:W-:Y:S01]  /*00e0*/  IMAD R2, R0.reuse, R5, 0x3 ;  /* 0x0000000300027424 */ /* 0x040fe200078e0205 */
[----:B------:R-:W-:Y:S01]  /*00f0*/  SHF.R.U32.HI R66, RZ, 0x2, R69 ;  /* 0x00000002ff427819 */ /* 0x000fe20000011645 */
[----:B------:R-:W-:Y:S01]  /*0100*/  IMAD R7, R0, -0xc0, R9 ;  /* 0xffffff4000077824 */ /* 0x000fe200078e0209 */
[----:B------:R-:W-:-:S02]  /*0110*/  LOP3.LUT R67, R24, 0x8, RZ, 0xc0, !PT ;  /* 0x0000000818437812 */ /* 0x000fc400078ec0ff */
[----:B------:R-:W-:Y:S02]  /*0120*/  IMNMX R4, R2, 0x8, PT ;  /* 0x0000000802047817 */ /* 0x000fe40003800200 */
[----:B------:R-:W-:Y:S02]  /*0130*/  IABS R8, R7 ;  /* 0x0000000700087213 */ /* 0x000fe40000000000 */
[-C--:B------:R-:W-:Y:S02]  /*0140*/  IABS R6, R4.reuse ;  /* 0x0000000400067213 */ /* 0x080fe40000000000 */
[-C--:B------:R-:W-:Y:S02]  /*0150*/  IABS R10, R4.reuse ;  /* 0x00000004000a7213 */ /* 0x080fe40000000000 */
[----:B------:R-:W1:Y:S01]  /*0160*/  I2F.RP R5, R6 ;  /* 0x0000000600057306 */ /* 0x000e620000209400 */
[----:B------:R-:W-:Y:S02]  /*0170*/  LOP3.LUT R7, R7, R4, RZ, 0x3c, !PT ;  /* 0x0000000407077212 */ /* 0x000fe400078e3cff */
[----:B------:R-:W-:-:S02]  /*0180*/  LOP3.LUT R22, R64, 0x10, RZ, 0xc0, !PT ;  /* 0x0000001040167812 */ /* 0x000fc400078ec0ff */
[C---:B------:R-:W-:Y:S02]  /*0190*/  LOP3.LUT R39, R63.reuse, 0x38, RZ, 0xc0, !PT ;  /* 0x000000383f277812 */ /* 0x040fe400078ec0ff */
[----:B------:R-:W-:Y:S02]  /*01a0*/  SHF.R.U32.HI R38, RZ, 0x1, R22 ;  /* 0x00000001ff267819 */ /* 0x000fe40000011616 */
[C---:B------:R-:W-:Y:S02]  /*01b0*/  LOP3.LUT R42, R63.reuse, 0x8, RZ, 0xc0, !PT ;  /* 0x000000083f2a7812 */ /* 0x040fe400078ec0ff */
[C---:B------:R-:W-:Y:S02]  /*01c0*/  LOP3.LUT R65, R63.reuse, 0x20, RZ, 0xc0, !PT ;  /* 0x000000203f417812 */ /* 0x040fe400078ec0ff */
[----:B------:R-:W-:Y:S02]  /*01d0*/  LOP3.LUT R37, R63, 0x18, RZ, 0xc0, !PT ;  /* 0x000000183f257812 */ /* 0x000fe400078ec0ff */
[----:B------:R-:W-:Y:S01]  /*01e0*/  LOP3.LUT R36, R65, 0x18, R64, 0xf8, !PT ;  /* 0x0000001841247812 */ /* 0x000fe200078ef840 */
[----:B-1----:R-:W1:Y:S01]  /*01f0*/  MUFU.RCP R5, R5 ;  /* 0x0000000500057308 */ /* 0x002e620000001000 */
[----:B------:R-:W-:-:S02]  /*0200*/  LOP3.LUT R41, R38, 0x30, R63, 0xf8, !PT ;  /* 0x0000003026297812 */ /* 0x000fc400078ef83f */
[----:B-1----:R-:W-:-:S05]  /*0210*/  IADD3 R2, R5, 0xffffffe, RZ ;  /* 0x0ffffffe05027810 */ /* 0x002fca0007ffe0ff */
[----:B------:R1:W2:Y:S02]  /*0220*/  F2I.FTZ.U32.TRUNC.NTZ R3, R2 ;  /* 0x0000000200037305 */ /* 0x0002a4000021f000 */
[----:B-1----:R-:W-:Y:S02]  /*0230*/  IMAD.MOV.U32 R2, RZ, RZ, RZ ;  /* 0x000000ffff027224 */ /* 0x002fe400078e00ff */
[----:B--2---:R-:W-:-:S04]  /*0240*/  IMAD.MOV R11, RZ, RZ, -R3 ;  /* 0x000000ffff0b7224 */ /* 0x004fc800078e0a03 */
[----:B------:R-:W-:-:S04]  /*0250*/  IMAD R11, R11, R6, RZ ;  /* 0x000000060b0b7224 */ /* 0x000fc800078e02ff */
[----:B------:R-:W-:-:S04]  /*0260*/  IMAD.HI.U32 R3, R3, R11, R2 ;  /* 0x0000000b03037227 */ /* 0x000fc800078e0002 */
[----:B------:R-:W-:Y:S01]  /*0270*/  IMAD.MOV R11, RZ, RZ, -R10 ;  /* 0x000000ffff0b7224 */ /* 0x000fe200078e0a0a */
[----:B------:R-:W-:Y:S01]  /*0280*/  IABS R10, R9 ;  /* 0x00000009000a7213 */ /* 0x000fe20000000000 */
[----:B------:R-:W-:-:S04]  /*0290*/  IMAD.HI.U32 R2, R3, R8, RZ ;  /* 0x0000000803027227 */ /* 0x000fc800078e00ff */
[----:B------:R-:W-:Y:S02]  /*02a0*/  IMAD R5, R2, R11, R8 ;  /* 0x0000000b02057224 */ /* 0x000fe400078e0208 */
[----:B------:R-:W-:-:S03]  /*02b0*/  IMAD.MOV.U32 R8, RZ, RZ, R10 ;  /* 0x000000ffff087224 */ /* 0x000fc600078e000a */
[----:B------:R-:W-:Y:S01]  /*02c0*/  ISETP.GT.U32.AND P1, PT, R6, R5, PT ;  /* 0x000000050600720c */ /* 0x000fe20003f24070 */
[----:B------:R-:W-:-:S04]  /*02d0*/  IMAD.HI.U32 R3, R3, R8, RZ ;  /* 0x0000000803037227 */ /* 0x000fc800078e00ff */
[----:B------:R-:W-:Y:S01]  /*02e0*/  IMAD R3, R3, R11, R8 ;  /* 0x0000000b03037224 */ /* 0x000fe200078e0208 */
[----:B------:R-:W-:-:S04]  /*02f0*/  LOP3.LUT R8, R63, 0x78, RZ, 0xc0, !PT ;  /* 0x000000783f087812 */ /* 0x000fc800078ec0ff */
[----:B------:R-:W-:Y:S02]  /*0300*/  ISETP.GT.U32.AND P0, PT, R6, R3, PT ;  /* 0x000000030600720c */ /* 0x000fe40003f04070 */
[----:B------:R-:W-:Y:S01]  /*0310*/  LOP3.LUT R13, R8, 0x38, R13, 0x78, !PT ;  /* 0x00000038080d7812 */ /* 0x000fe200078e780d */
[----:B------:R-:W-:Y:S01]  /*0320*/  @!P1 IMAD.IADD R5, R5, 0x1, -R6 ;  /* 0x0000000105059824 */ /* 0x000fe200078e0a06 */
[----:B------:R-:W-:-:S04]  /*0330*/  @!P1 IADD3 R2, R2, 0x1, RZ ;  /* 0x0000000102029810 */ /* 0x000fc80007ffe0ff */
[----:B------:R-:W-:Y:S02]  /*0340*/  ISETP.GE.U32.AND P2, PT, R5, R6, PT ;  /* 0x000000060500720c */ /* 0x000fe40003f46070 */
[----:B------:R-:W-:-:S03]  /*0350*/  SHF.R.U32.HI R5, RZ, 0x4, R64 ;  /* 0x00000004ff057819 */ /* 0x000fc60000011640 */
[----:B------:R-:W-:Y:S01]  /*0360*/  @!P0 IMAD.IADD R3, R3, 0x1, -R6 ;  /* 0x0000000103038824 */ /* 0x000fe200078e0a06 */
[----:B------:R-:W-:-:S04]  /*0370*/  ISETP.GE.AND P0, PT, R7, RZ, PT ;  /* 0x000000ff0700720c */ /* 0x000fc80003f06270 */
[----:B------:R-:W-:-:S03]  /*0380*/  ISETP.GT.U32.AND P1, PT, R6, R3, PT ;  /* 0x000000030600720c */ /* 0x000fc60003f24070 */
[----:B------:R-:W-:Y:S02]  /*0390*/  @P2 IADD3 R2, R2, 0x1, RZ ;  /* 0x0000000102022810 */ /* 0x000fe40007ffe0ff */
[----:B------:R-:W-:Y:S02]  /*03a0*/  ISETP.NE.AND P2, PT, R4, RZ, PT ;  /* 0x000000ff0400720c */ /* 0x000fe40003f45270 */
[----:B------:R-:W-:Y:S02]  /*03b0*/  LOP3.LUT R4, RZ, R4, RZ, 0x33, !PT ;  /* 0x00000004ff047212 */ /* 0x000fe400078e33ff */
[----:B------:R-:W-:-:S04]  /*03c0*/  @!P0 IMAD.MOV R2, RZ, RZ, -R2 ;  /* 0x000000ffff028224 */ /* 0x000fc800078e0a02 */
[----:B------:R-:W-:Y:S01]  /*03d0*/  @!P1 IMAD.IADD R3, R3, 0x1, -R6 ;  /* 0x0000000103039824 */ /* 0x000fe200078e0a06 */
[----:B------:R-:W-:Y:S02]  /*03e0*/  SEL R61, R4, R2, !P2 ;  /* 0x00000002043d7207 */ /* 0x000fe40005000000 */
[----:B------:R-:W-:Y:S01]  /*03f0*/  SGXT.U32 R2, R5, 0x3 ;  /* 0x000000030502781a */ /* 0x000fe20000000000 */
[----:B------:R-:W-:Y:S02]  /*0400*/  @!P3 IMAD.MOV R3, RZ, RZ, -R3 ;  /* 0x000000ffff03b224 */ /* 0x000fe400078e0a03 */
[----:B------:R-:W-:Y:S02]  /*0410*/  IMAD.SHL.U32 R61, R61, 0x20, RZ ;  /* 0x000000203d3d7824 */ /* 0x000fe400078e00ff */
[----:B------:R-:W-:Y:S01]  /*0420*/  IMAD R21, R2, 0x80, R13 ;  /* 0x0000008002157824 */ /* 0x000fe200078e020d */
[----:B------:R-:W-:Y:S02]  /*0430*/  SEL R3, R4, R3, !P2 ;  /* 0x0000000304037207 */ /* 0x000fe40005000000 */
[----:B------:R-:W-:-:S02]  /*0440*/  LOP3.LUT R6, R61, 0x8, R2, 0xfe, !PT ;  /* 0x000000083d067812 */ /* 0x000fc400078efe02 */
[C-C-:B------:R-:W-:Y:S01]  /*0450*/  LOP3.LUT R7, R61.reuse, 0x10, R2.reuse, 0xfe, !PT ;  /* 0x000000103d077812 */ /* 0x140fe200078efe02 */
[----:B------:R-:W-:Y:S01]  /*0460*/  IMAD R62, R0, 0x8, R3 ;  /* 0x00000008003e7824 */ /* 0x000fe200078e0203 */
[C---:B------:R-:W-:Y:S01]  /*0470*/  LOP3.LUT R5, R61.reuse, R2, RZ, 0xfc, !PT ;  /* 0x000000023d057212 */ /* 0x040fe200078efcff */
[----:B------:R-:W-:Y:S01]  /*0480*/  IMAD.HI R10, R6, 0x2aaaaaab, RZ ;  /* 0x2aaaaaab060a7827 */ /* 0x000fe200078e02ff */
[C---:B------:R-:W-:Y:S02]  /*0490*/  LOP3.LUT R8, R61.reuse, 0x18, R2, 0xfe, !PT ;  /* 0x000000183d087812 */ /* 0x040fe400078efe02 */
[----:B------:R-:W-:Y:S01]  /*04a0*/  LOP3.LUT R61, R61, 0x18, R63, 0xf8, !PT ;  /* 0x000000183d3d7812 */ /* 0x000fe200078ef83f */
[----:B------:R-:W-:Y:S01]  /*04b0*/  IMAD.HI R11, R7, 0x2aaaaaab, RZ ;  /* 0x2aaaaaab070b7827 */ /* 0x000fe200078e02ff */
[----:B------:R-:W-:-:S03]  /*04c0*/  SHF.R.U32.HI R3, RZ, 0x1f, R10 ;  /* 0x0000001fff037819 */ /* 0x000fc6000001160a */
[----:B------:R-:W-:Y:S01]  /*04d0*/  IMAD.HI R4, R5, 0x2aaaaaab, RZ ;  /* 0x2aaaaaab05047827 */ /* 0x000fe200078e02ff */
[----:B------:R-:W-:Y:S02]  /*04e0*/  SHF.R.U32.HI R0, RZ, 0x1f, R11 ;  /* 0x0000001fff007819 */ /* 0x000fe4000001160b */
[----:B------:R-:W-:Y:S01]  /*04f0*/  LEA.HI R17, R10, R3, RZ, 0x19 ;  /* 0x000000030a117211 */ /* 0x000fe200078fc8ff */
[----:B------:R-:W-:Y:S01]  /*0500*/  IMAD.SHL.U32 R62, R62, 0x20, RZ ;  /* 0x000000203e3e7824 */ /* 0x000fe200078e00ff */
[----:B------:R-:W-:Y:S01]  /*0510*/  LEA.HI R20, R11, R0, RZ, 0x19 ;  /* 0x000000000b147211 */ /* 0x000fe200078fc8ff */
[----:B------:R-:W-:Y:S01]  /*0520*/  IMAD.HI R10, R8, 0x2aaaaaab, RZ ;  /* 0x2aaaaaab080a7827 */ /* 0x000fe200078e02ff */
[----:B------:R-:W-:Y:S02]  /*0530*/  SHF.R.U32.HI R9, RZ, 0x1f, R4 ;  /* 0x0000001fff097819 */ /* 0x000fe40000011604 */
[C---:B------:R-:W-:Y:S01]  /*0540*/  LOP3.LUT R0, R62.reuse, R2, RZ, 0xfc, !PT ;  /* 0x000000023e007212 */ /* 0x040fe200078efcff */
[----:B------:R-:W-:Y:S01]  /*0550*/  IMAD R6, R17, -0x300, R6 ;  /* 0xfffffd0011067824 */ /* 0x000fe200078e0206 */
[--C-:B------:R-:W-:Y:S01]  /*0560*/  LOP3.LUT R3, R62, 0x8, R2.reuse, 0xfe, !PT ;  /* 0x000000083e037812 */ /* 0x100fe200078efe02 */
[----:B------:R-:W-:Y:S01]  /*0570*/  IMAD R20, R20, -0x300, R7 ;  /* 0xfffffd0014147824 */ /* 0x000fe200078e0207 */
[----:B------:R-:W-:Y:S01]  /*0580*/  LEA.HI R18, R4, R9, RZ, 0x19 ;  /* 0x0000000904127211 */ /* 0x000fe200078fc8ff */
[----:B------:R-:W-:Y:S01]  /*0590*/  IMAD.HI R9, R0, 0x3531dec1, RZ ;  /* 0x3531dec100097827 */ /* 0x000fe200078e02ff */
[----:B------:R-:W-:-:S02]  /*05a0*/  LOP3.LUT R4, R62, 0x10, R2, 0xfe, !PT ;  /* 0x000000103e047812 */ /* 0x000fc400078efe02 */
[----:B------:R-:W-:Y:S01]  /*05b0*/  SHF.R.U32.HI R19, RZ, 0x1f, R10 ;  /* 0x0000001fff137819 */ /* 0x000fe2000001160a */
[----:B------:R-:W-:Y:S01]  /*05c0*/  IMAD.HI R11, R3, 0x3531dec1, RZ ;  /* 0x3531dec1030b7827 */ /* 0x000fe200078e02ff */
[----:B------:R-:W-:Y:S02]  /*05d0*/  LOP3.LUT R2, R62, 0x18, R2, 0xfe, !PT ;  /* 0x000000183e027812 */ /* 0x000fe400078efe02 */
[----:B------:R-:W-:Y:S01]  /*05e0*/  LEA.HI R19, R10, R19, RZ, 0x19 ;  /* 0x000000130a137211 */ /* 0x000fe200078fc8ff */
[----:B------:R-:W-:Y:S01]  /*05f0*/  IMAD.HI R13, R4, 0x3531dec1, RZ ;  /* 0x3531dec1040d7827 */ /* 0x000fe200078e02ff */
[----:B------:R-:W-:Y:S02]  /*0600*/  SHF.R.U32.HI R10, RZ, 0x1f, R9 ;  /* 0x0000001fff0a7819 */ /* 0x000fe40000011609 */
[----:B------:R-:W-:Y:S01]  /*0610*/  SHF.R.U32.HI R12, RZ, 0x1f, R11 ;  /* 0x0000001fff0c7819 */ /* 0x000fe2000001160b */
[----:B------:R-:W-:Y:S01]  /*0620*/  IMAD.HI R15, R2, 0x3531dec1, RZ ;  /* 0x3531dec1020f7827 */ /* 0x000fe200078e02ff */
[----:B------:R-:W-:-:S02]  /*0630*/  LEA.HI R9, R9, R10, RZ, 0x1c ;  /* 0x0000000a09097211 */ /* 0x000fc400078fe0ff */
[----:B------:R-:W-:Y:S01]  /*0640*/  LEA.HI R12, R11, R12, RZ, 0x1c ;  /* 0x0000000c0b0c7211 */ /* 0x000fe200078fe0ff */
[----:B------:R-:W-:Y:S01]  /*0650*/  IMAD R5, R18, -0x300, R5 ;  /* 0xfffffd0012057824 */ /* 0x000fe200078e0205 */
[----:B------:R-:W-:Y:S01]  /*0660*/  SHF.R.U32.HI R14, RZ, 0x1f, R13 ;  /* 0x0000001fff0e7819 */ /* 0x000fe2000001160d */
[----:B------:R-:W-:Y:S01]  /*0670*/  IMAD R9, R9, -0x4d, R0 ;  /* 0xffffffb309097824 */ /* 0x000fe200078e0200 */
[----:B------:R-:W-:Y:S01]  /*0680*/  SHF.R.U32.HI R16, RZ, 0x1f, R15 ;  /* 0x0000001fff107819 */ /* 0x000fe2000001160f */
[----:B------:R-:W-:Y:S01]  /*0690*/  IMAD R11, R12, -0x4d, R3 ;  /* 0xffffffb30c0b7824 */ /* 0x000fe200078e0203 */
[----:B------:R-:W-:Y:S01]  /*06a0*/  LEA.HI R13, R13, R14, RZ, 0x1c ;  /* 0x0000000e0d0d7211 */ /* 0x000fe200078fe0ff */
[----:B------:R-:W-:Y:S01]  /*06b0*/  IMAD R40, R9, 0x300, RZ ;  /* 0x0000030009287824 */ /* 0x000fe200078e02ff */
[----:B------:R-:W-:Y:S01]  /*06c0*/  LEA.HI R15, R15, R16, RZ, 0x1c ;  /* 0x000000100f0f7211 */ /* 0x000fe200078fe0ff */
[----:B------:R-:W-:Y:S01]  /*06d0*/  IMAD R11, R11, 0x300, RZ ;  /* 0x000003000b0b7824 */ /* 0x000fe200078e02ff */
[----:B------:R-:W-:Y:S01]  /*06e0*/  LOP3.LUT R10, R39, 0x18, R64, 0x78, !PT ;  /* 0x00000018270a7812 */ /* 0x000fe200078e7840 */
[----:B------:R-:W-:Y:S01]  /*06f0*/  IMAD R3, R13, -0x4d, R4 ;  /* 0xffffffb30d037824 */ /* 0x000fe200078e0204 */
[--C-:B------:R-:W-:Y:S01]  /*0700*/  LOP3.LUT R13, R40, 0x78, R63.reuse, 0xf8, !PT ;  /* 0x00000078280d7812 */ /* 0x100fe200078ef83f */
[----:B------:R-:W-:Y:S01]  /*0710*/  IMAD R4, R15, -0x4d, R2 ;  /* 0xffffffb30f047824 */ /* 0x000fe200078e0202 */
[----:B------:R-:W-:Y:S01]  /*0720*/  LOP3.LUT R9, R11, 0x78, R63, 0xf8, !PT ;  /* 0x000000780b097812 */ /* 0x000fe200078ef83f */
[----:B------:R-:W-:-:S02]  /*0730*/  IMAD R3, R3, 0x300, RZ ;  /* 0x0000030003037824 */ /* 0x000fc400078e02ff */
[----:B------:R-:W-:Y:S02]  /*0740*/  IMAD R5, R5, 0x300, RZ ;  /* 0x0000030005057824 */ /* 0x000fe400078e02ff */
[----:B------:R-:W-:Y:S01]  /*0750*/  IMAD R4, R4, 0x300, RZ ;  /* 0x0000030004047824 */ /* 0x000fe200078e02ff */
[--C-:B------:R-:W-:Y:S01]  /*0760*/  LOP3.LUT R17, R3, 0x78, R63.reuse, 0xf8, !PT ;  /* 0x0000007803117812 */ /* 0x100fe200078ef83f */
[----:B------:R-:W-:Y:S02]  /*0770*/  IMAD R7, R19, -0x300, R8 ;  /* 0xfffffd0013077824 */ /* 0x000fe400078e0208 */
[----:B------:R-:W-:Y:S01]  /*0780*/  IMAD.SHL.U32 R0, R21, 0x2, RZ ;  /* 0x0000000215007824 */ /* 0x000fe200078e00ff */
[----:B------:R-:W-:Y:S01]  /*0790*/  LOP3.LUT R19, R4, 0x78, R63, 0xf8, !PT ;  /* 0x0000007804137812 */ /* 0x000fe200078ef83f */
[----:B------:R-:W-:-:S04]  /*07a0*/  IMAD.WIDE R12, R13, R68, c[0x0][0x160] ;  /* 0x000058000d0c7625 */ /* 0x000fc800078e0244 */
[-C--:B------:R-:W-:Y:S01]  /*07b0*/  IMAD.WIDE R14, R9, R68.reuse, c[0x0][0x160] ;  /* 0x00005800090e7625 */ /* 0x080fe200078e0244 */
[--C-:B------:R-:W-:Y:S01]  /*07c0*/  LOP3.LUT R9, R5, 0x78, R63.reuse, 0xf8, !PT ;  /* 0x0000007805097812 */ /* 0x100fe200078ef83f */
[----:B------:R1:W-:Y:S02]  /*07d0*/  LDGSTS.E.BYPASS.128 [R0], [R12.64] ;  /* 0x000000000c007fae */ /* 0x0003e4000b901c44 */
[----:B------:R-:W-:Y:S01]  /*07e0*/  IMAD R2, R6, 0x300, RZ ;  /* 0x0000030006027824 */ /* 0x000fe200078e02ff */
[----:B------:R-:W-:Y:S01]  /*07f0*/  LOP3.LUT R6, R66, 0xf, R64, 0xf8, !PT ;  /* 0x0000000f42067812 */ /* 0x000fe200078ef840 */
[----:B------:R-:W-:Y:S01]  /*0800*/  IMAD R8, R20, 0x300, RZ ;  /* 0x0000030014087824 */ /* 0x000fe200078e02ff */
[----:B------:R2:W-:Y:S01]  /*0810*/  LDGSTS.E.BYPASS.128 [R0+0x800], [R14.64] ;  /* 0x008000000e007fae */ /* 0x0005e2000b901c44 */
[----:B------:R-:W-:Y:S01]  /*0820*/  IMAD R7, R7, 0x300, RZ ;  /* 0x0000030007077824 */ /* 0x000fe200078e02ff */
[--C-:B------:R-:W-:Y:S01]  /*0830*/  LOP3.LUT R21, R2, 0x78, R63.reuse, 0xf8, !PT ;  /* 0x0000007802157812 */ /* 0x100fe200078ef83f */
[----:B------:R-:W-:Y:S01]  /*0840*/  IMAD.WIDE R16, R17, R68, c[0x0][0x160] ;  /* 0x0000580011107625 */ /* 0x000fe200078e0244 */
[----:B------:R-:W-:-:S03]  /*0850*/  LOP3.LUT R23, R8, 0x78, R63, 0xf8, !PT ;  /* 0x0000007808177812 */ /* 0x000fc600078ef83f */
[-C--:B-1----:R-:W-:Y:S01]  /*0860*/  IMAD.WIDE R12, R9, R68.reuse, c[0x0][0x168] ;  /* 0x00005a00090c7625 */ /* 0x082fe200078e0244 */
[----:B------:R-:W-:Y:S01]  /*0870*/  LOP3.LUT R9, R7, 0x78, R63, 0xf8, !PT ;  /* 0x0000007807097812 */ /* 0x000fe200078ef83f */
[----:B------:R1:W-:Y:S02]  /*0880*/  LDGSTS.E.BYPASS.128 [R0+0x1000], [R16.64] ;  /* 0x0100000010007fae */ /* 0x0003e4000b901c44 */
[----:B------:R-:W-:-:S04]  /*0890*/  IMAD.WIDE R18, R19, R68, c[0x0][0x160] ;  /* 0x0000580013127625 */ /* 0x000fc800078e0244 */
[-C--:B--2---:R-:W-:Y:S01]  /*08a0*/  IMAD.WIDE R14, R21, R68.reuse, c[0x0][0x168] ;  /* 0x00005a00150e7625 */ /* 0x084fe200078e0244 */
[----:B------:R2:W-:Y:S03]  /*08b0*/  LDGSTS.E.BYPASS.128 [R0+0x1800], [R18.64] ;  /* 0x0180000012007fae */ /* 0x0005e6000b901c44 */
[-C--:B------:R-:W-:Y:S01]  /*08c0*/  IMAD.WIDE R20, R9, R68.reuse, c[0x0][0x168] ;  /* 0x00005a0009147625 */ /* 0x080fe200078e0244 */
[----:B------:R-:W0:Y:S01]  /*08d0*/  LDGDEPBAR ;  /* 0x00000000000079af */ /* 0x000e220000000000 */
[----:B------:R-:W-:Y:S02]  /*08e0*/  LOP3.LUT R9, R67, 0x7, R64, 0xf8, !PT ;  /* 0x0000000743097812 */ /* 0x000fe400078ef840 */
[----:B-1----:R-:W-:Y:S01]  /*08f0*/  IMAD.WIDE R16, R23, R68, c[0x0][0x168] ;  /* 0x00005a0017107625 */ /* 0x002fe200078e0244 */
[----:B------:R1:W-:Y:S03]  /*0900*/  LDGSTS.E.BYPASS.128 [R0+0x2000], [R12.64] ;  /* 0x020000000c007fae */ /* 0x0003e6000b901c44 */
[----:B------:R-:W-:Y:S01]  /*0910*/  IMAD.SHL.U32 R6, R6, 0x80, RZ ;  /* 0x0000008006067824 */ /* 0x000fe200078e00ff */
[----:B------:R3:W-:Y:S01]  /*0920*/  LDGSTS.E.BYPASS.128 [R0+0x2800], [R14.64] ;  /* 0x028000000e007fae */ /* 0x0007e2000b901c44 */
[----:B------:R-:W-:-:S03]  /*0930*/  IMAD.SHL.U32 R9, R9, 0x80, RZ ;  /* 0x0000008009097824 */ /* 0x000fc600078e00ff */
[----:B------:R2:W-:Y:S01]  /*0940*/  LDGSTS.E.BYPASS.128 [R0+0x3000], [R16.64] ;  /* 0x0300000010007fae */ /* 0x0005e2000b901c44 */
[----:B------:R-:W-:Y:S01]  /*0950*/  IMAD.IADD R48, R10, 0x1, R9 ;  /* 0x000000010a307824 */ /* 0x000fe200078e0209 */
[----:B------:R-:W-:Y:S02]  /*0960*/  LOP3.LUT R45, R9, R10, RZ, 0xfc, !PT ;  /* 0x0000000a092d7212 */ /* 0x000fe400078efcff */
[----:B------:R4:W-:Y:S01]  /*0970*/  LDGSTS.E.BYPASS.128 [R0+0x3800], [R20.64] ;  /* 0x0380000014007fae */ /* 0x0009e2000b901c44 */
[----:B-1----:R-:W-:Y:S01]  /*0980*/  LOP3.LUT R13, R38, 0x38, R63, 0x78, !PT ;  /* 0x00000038260d7812 */ /* 0x002fe200078e783f */
[----:B------:R-:W-:Y:S01]  /*0990*/  IMAD.SHL.U32 R48, R48, 0x2, RZ ;  /* 0x0000000230307824 */ /* 0x000fe200078e00ff */
[----:B------:R-:W-:Y:S01]  /*09a0*/  LOP3.LUT R10, R63, 0x10, R42, 0x2e, !PT ;  /* 0x000000103f0a7812 */ /* 0x000fe200078e2e2a */
[----:B------:R-:W0:Y:S01]  /*09b0*/  LDGDEPBAR ;  /* 0x00000000000079af */ /* 0x000e220000000000 */
[----:B------:R-:W-:Y:S01]  /*09c0*/  LOP3.LUT R13, R6, R13, RZ, 0xfc, !PT ;  /* 0x0000000d060d7212 */ /* 0x000fe200078efcff */
[----:B------:R-:W-:-:S04]  /*09d0*/  IMAD.SHL.U32 R45, R45, 0x2, RZ ;  /* 0x000000022d2d7824 */ /* 0x000fc800078e00ff */
[----:B------:R-:W-:Y:S01]  /*09e0*/  IMAD.SHL.U32 R44, R13, 0x2, RZ ;  /* 0x000000020d2c7824 */ /* 0x000fe200078e00ff */
[--C-:B------:R-:W-:Y:S02]  /*09f0*/  LOP3.LUT R13, R10, 0x20, R63.reuse, 0xf8, !PT ;  /* 0x000000200a0d7812 */ /* 0x100fe400078ef83f */
[----:B------:R-:W-:Y:S02]  /*0a00*/  LOP3.LUT R10, R38, 0x20, R63, 0xf8, !PT ;  /* 0x00000020260a7812 */ /* 0x000fe400078ef83f */
[----:B------:R-:W-:-:S05]  /*0a10*/  LOP3.LUT R13, R6, R13, R38, 0xf6, !PT ;  /* 0x0000000d060d7212 */ /* 0x000fca00078ef626 */
[----:B------:R-:W-:Y:S01]  /*0a20*/  IMAD.SHL.U32 R50, R13, 0x2, RZ ;  /* 0x000000020d327824 */ /* 0x000fe200078e00ff */
[----:B------:R-:W-:-:S04]  /*0a30*/  DEPBAR.LE SB0, 0x0 ;  /* 0x000080000000791a */ /* 0x000fc80000000000 */
[----:B------:R-:W-:Y:S06]  /*0a40*/  BAR.SYNC.DEFER_BLOCKING 0x0 ;  /* 0x0000000000007b1d */ /* 0x000fec0000010000 */
[----:B--2---:R-:W-:Y:S04]  /*0a50*/  LDSM.16.M88.4 R16, [R44] ;  /* 0x000000002c10783b */ /* 0x004fe80000000200 */
[----:B----4-:R-:W1:Y:S04]  /*0a60*/  LDSM.16.M88.4 R20, [R45+0x2000] ;  /* 0x002000002d14783b */ /* 0x010e680000000200 */
[----:B------:R-:W2:Y:S04]  /*0a70*/  LDSM.16.M88.4 R24, [R48+0x3000] ;  /* 0x003000003018783b */ /* 0x000ea80000000200 */
[----:B---3--:R-:W3:Y:S01]  /*0a80*/  LDSM.16.M88.4 R12, [R50] ;  /* 0x00000000320c783b */ /* 0x008ee20000000200 */
[C---:B-1----:R-:W-:Y:S07]  /*0a90*/  HMMA.16816.F32.BF16 R28, R16.reuse, R20, RZ ;  /* 0x00000014101c723c */ /* 0x042fee00000418ff */
[----:B------:R-:W-:Y:S01]  /*0aa0*/  LOP3.LUT R21, R10, 0x20, R37, 0x1e, !PT ;  /* 0x000000200a157812 */ /* 0x000fe200078e1e25 */
[----:B--2---:R-:W-:Y:S03]  /*0ab0*/  HMMA.16816.F32.BF16 R16, R16, R24, RZ ;  /* 0x000000181010723c */ /* 0x004fe600000418ff */
[----:B------:R-:W-:-:S04]  /*0ac0*/  LOP3.LUT R21, R21, R6, RZ, 0xfc, !PT ;  /* 0x0000000615157212 */ /* 0x000fc800078efcff */
[C-C-:B------:R-:W-:Y:S01]  /*0ad0*/  LOP3.LUT R24, R36.reuse, 0x20, R37.reuse, 0x1e, !PT ;  /* 0x0000002024187812 */ /* 0x140fe200078e1e25 */
[----:B------:R-:W-:Y:S01]  /*0ae0*/  IMAD.SHL.U32 R53, R21, 0x2, RZ ;  /* 0x0000000215357824 */ /* 0x000fe200078e00ff */
[----:B------:R-:W-:Y:S02]  /*0af0*/  LOP3.LUT R36, R36, 0x60, R37, 0x1e, !PT ;  /* 0x0000006024247812 */ /* 0x000fe400078e1e25 */
[-C--:B------:R-:W-:Y:S01]  /*0b00*/  LOP3.LUT R56, R24, R9.reuse, RZ, 0xfc, !PT ;  /* 0x0000000918387212 */ /* 0x080fe200078efcff */
[C---:B------:R-:W-:Y:S01]  /*0b10*/  IMAD.IADD R58, R9.reuse, 0x1, R24 ;  /* 0x00000001093a7824 */ /* 0x040fe200078e0218 */
[----:B------:R-:W-:Y:S01]  /*0b20*/  LDSM.16.M88.4 R32, [R53] ;  /* 0x000000003520783b */ /* 0x000fe20000000200 */
[----:B------:R-:W-:Y:S01]  /*0b30*/  LOP3.LUT R60, R36, R9, RZ, 0xfc, !PT ;  /* 0x00000009243c7212 */ /* 0x000fe200078efcff */
[----:B------:R-:W-:Y:S01]  /*0b40*/  IMAD.IADD R54, R9, 0x1, R36 ;  /* 0x0000000109367824 */ /* 0x000fe200078e0224 */
[----:B---3--:R-:W-:Y:S01]  /*0b50*/  HMMA.16816.F32.BF16 R20, R12, R22, R28 ;  /* 0x000000160c14723c */ /* 0x008fe2000004181c */
[----:B------:R-:W-:-:S02]  /*0b60*/  IMAD.SHL.U32 R56, R56, 0x2, RZ ;  /* 0x0000000238387824 */ /* 0x000fc400078e00ff */
[----:B------:R-:W-:Y:S02]  /*0b70*/  IMAD.SHL.U32 R58, R58, 0x2, RZ ;  /* 0x000000023a3a7824 */ /* 0x000fe400078e00ff */
[----:B------:R-:W-:Y:S01]  /*0b80*/  IMAD.SHL.U32 R60, R60, 0x2, RZ ;  /* 0x000000023c3c7824 */ /* 0x000fe200078e00ff */
[----:B------:R-:W1:Y:S01]  /*0b90*/  LDSM.16.M88.4 R28, [R56+0x2000] ;  /* 0x00200000381c783b */ /* 0x000e620000000200 */
[----:B------:R-:W-:Y:S01]  /*0ba0*/  IMAD.SHL.U32 R54, R54, 0x2, RZ ;  /* 0x0000000236367824 */ /* 0x000fe200078e00ff */
[----:B------:R-:W-:Y:S02]  /*0bb0*/  HMMA.16816.F32.BF16 R24, R12, R26, R16 ;  /* 0x0000001a0c18723c */ /* 0x000fe40000041810 */
[----:B------:R-:W2:Y:S05]  /*0bc0*/  LDSM.16.M88.4 R12, [R58+0x3000] ;  /* 0x003000003a0c783b */ /* 0x000eaa0000000200 */
[----:B------:R-:W-:-:S02]  /*0bd0*/  LOP3.LUT R17, R41, 0x30, R42, 0x1e, !PT ;  /* 0x0000003029117812 */ /* 0x000fc400078e1e2a */
[----:B------:R-:W-:Y:S02]  /*0be0*/  LOP3.LUT R41, R41, 0x70, R42, 0x1e, !PT ;  /* 0x0000007029297812 */ /* 0x000fe400078e1e2a */
[----:B------:R-:W-:-:S05]  /*0bf0*/  LOP3.LUT R17, R17, R6, RZ, 0xfc, !PT ;  /* 0x0000000611117212 */ /* 0x000fca00078efcff */
[----:B------:R-:W-:-:S05]  /*0c00*/  IMAD.SHL.U32 R57, R17, 0x2, RZ ;  /* 0x0000000211397824 */ /* 0x000fca00078e00ff */
[----:B------:R-:W3:Y:S01]  /*0c10*/  LDSM.16.M88.4 R16, [R57] ;  /* 0x000000003910783b */ /* 0x000ee20000000200 */
[C---:B-1----:R-:W-:Y:S08]  /*0c20*/  HMMA.16816.F32.BF16 R20, R32.reuse, R28, R20 ;  /* 0x0000001c2014723c */ /* 0x042ff00000041814 */
[----:B--2---:R-:W-:Y:S07]  /*0c30*/  HMMA.16816.F32.BF16 R32, R32, R12, R24 ;  /* 0x0000000c2020723c */ /* 0x004fee0000041818 */
[----:B------:R-:W-:-:S02]  /*0c40*/  LOP3.LUT R13, R39, 0x40, RZ, 0xfc, !PT ;  /* 0x00000040270d7812 */ /* 0x000fc400078efcff */
[----:B------:R-:W-:Y:S02]  /*0c50*/  LOP3.LUT R39, R38, 0x40, R39, 0x1e, !PT ;  /* 0x0000004026277812 */ /* 0x000fe400078e1e27 */
[----:B------:R-:W-:Y:S02]  /*0c60*/  LOP3.LUT R12, R13, 0x18, R64, 0x78, !PT ;  /* 0x000000180d0c7812 */ /* 0x000fe400078e7840 */
[----:B------:R-:W-:Y:S02]  /*0c70*/  LOP3.LUT R39, R39, R6, RZ, 0xfc, !PT ;  /* 0x0000000627277212 */ /* 0x000fe400078efcff */
[----:B------:R-:W-:Y:S01]  /*0c80*/  LOP3.LUT R51, R12, R9, RZ, 0xfc, !PT ;  /* 0x000000090c337212 */ /* 0x000fe200078efcff */
[----:B---3--:R-:W-:Y:S01]  /*0c90*/  HMMA.16816.F32.BF16 R28, R16, R30, R20 ;  /* 0x0000001e101c723c */ /* 0x008fe20000041814 */
[----:B------:R-:W-:Y:S02]  /*0ca0*/  IMAD.IADD R52, R9, 0x1, R12 ;  /* 0x0000000109347824 */ /* 0x000fe400078e020c */
[----:B------:R-:W-:-:S02]  /*0cb0*/  IMAD.SHL.U32 R49, R39, 0x2, RZ ;  /* 0x0000000227317824 */ /* 0x000fc400078e00ff */
[----:B------:R-:W-:Y:S02]  /*0cc0*/  IMAD.SHL.U32 R51, R51, 0x2, RZ ;  /* 0x0000000233337824 */ /* 0x000fe400078e00ff */
[----:B------:R-:W-:Y:S01]  /*0cd0*/  IMAD.SHL.U32 R52, R52, 0x2, RZ ;  /* 0x0000000234347824 */ /* 0x000fe200078e00ff */
[----:B------:R-:W-:Y:S01]  /*0ce0*/  LDSM.16.M88.4 R20, [R49] ;  /* 0x000000003114783b */ /* 0x000fe20000000200 */
[----:B------:R-:W-:Y:S01]  /*0cf0*/  HMMA.16816.F32.BF16 R32, R16, R14, R32 ;  /* 0x0000000e1020723c */ /* 0x000fe20000041820 */
[----:B------:R-:W-:Y:S02]  /*0d00*/  IMAD.WIDE R8, R8, 0x2, RZ ;  /* 0x0000000208087825 */ /* 0x000fe400078e02ff */
[----:B------:R-:W1:Y:S04]  /*0d10*/  LDSM.16.M88.4 R24, [R51+0x2000] ;  /* 0x002000003318783b */ /* 0x000e680000000200 */
[----:B------:R-:W-:-:S04]  /*0d20*/  LOP3.LUT R14, R42, 0x50, RZ, 0xfc, !PT ;  /* 0x000000502a0e7812 */ /* 0x000fc800078efcff */
[----:B------:R-:W-:-:S04]  /*0d30*/  LOP3.LUT R14, R14, 0x10, R63, 0x78, !PT ;  /* 0x000000100e0e7812 */ /* 0x000fc800078e783f */
[----:B------:R-:W-:Y:S02]  /*0d40*/  LOP3.LUT R17, R14, 0x20, R63, 0xf8, !PT ;  /* 0x000000200e117812 */ /* 0x000fe400078ef83f */
[----:B------:R-:W2:Y:S02]  /*0d50*/  LDSM.16.M88.4 R12, [R52+0x3000] ;  /* 0x00300000340c783b */ /* 0x000ea40000000200 */
[----:B------:R-:W-:-:S05]  /*0d60*/  LOP3.LUT R17, R6, R17, R38, 0xf6, !PT ;  /* 0x0000001106117212 */ /* 0x000fca00078ef626 */
[----:B------:R-:W-:-:S05]  /*0d70*/  IMAD.SHL.U32 R55, R17, 0x2, RZ ;  /* 0x0000000211377824 */ /* 0x000fca00078e00ff */
[----:B------:R-:W3:Y:S01]  /*0d80*/  LDSM.16.M88.4 R16, [R55] ;  /* 0x000000003710783b */ /* 0x000ee20000000200 */
[----:B-1----:R-:W-:Y:S07]  /*0d90*/  HMMA.16816.F32.BF16 R28, R20, R24, R28 ;  /* 0x00000018141c723c */ /* 0x002fee000004181c */
[----:B------:R-:W-:-:S04]  /*0da0*/  LOP3.LUT R25, R10, 0x60, R37, 0x1e, !PT ;  /* 0x000000600a197812 */ /* 0x000fc800078e1e25 */
[----:B------:R-:W-:Y:S01]  /*0db0*/  LOP3.LUT R25, R25, R6, RZ, 0xfc, !PT ;  /* 0x0000000619197212 */ /* 0x000fe200078efcff */
[----:B--2---:R-:W-:Y:S01]  /*0dc0*/  HMMA.16816.F32.BF16 R36, R20, R12, R32 ;  /* 0x0000000c1424723c */ /* 0x004fe20000041820 */
[----:B------:R-:W-:Y:S03]  /*0dd0*/  LDSM.16.M88.4 R20, [R60+0x2000] ;  /* 0x002000003c14783b */ /* 0x000fe60000000200 */
[----:B------:R-:W-:-:S05]  /*0de0*/  IMAD.SHL.U32 R59, R25, 0x2, RZ ;  /* 0x00000002193b7824 */ /* 0x000fca00078e00ff */
[----:B------:R-:W1:Y:S01]  /*0df0*/  LDSM.16.M88.4 R32, [R59] ;  /* 0x000000003b20783b */ /* 0x000e620000000200 */
[C---:B------:R-:W-:Y:S01]  /*0e00*/  LOP3.LUT R12, R64.reuse, 0xf, RZ, 0xc0, !PT ;  /* 0x0000000f400c7812 */ /* 0x040fe200078ec0ff */
[----:B------:R-:W-:Y:S01]  /*0e10*/  IMAD.SHL.U32 R64, R64, 0x2, RZ ;  /* 0x0000000240407824 */ /* 0x000fe200078e00ff */
[----:B---3--:R-:W-:Y:S01]  /*0e20*/  HMMA.16816.F32.BF16 R28, R16, R26, R28 ;  /* 0x0000001a101c723c */ /* 0x008fe2000004181c */
[----:B------:R-:W2:Y:S02]  /*0e30*/  LDSM.16.M88.4 R24, [R54+0x3000] ;  /* 0x003000003618783b */ /* 0x000ea40000000200 */
[----:B------:R-:W-:Y:S01]  /*0e40*/  IMAD.WIDE.U32 R12, R12, 0x10, RZ ;  /* 0x000000100c0c7825 */ /* 0x000fe200078e00ff */
[----:B------:R-:W-:-:S04]  /*0e50*/  LOP3.LUT R64, R64, 0x6, RZ, 0xc0, !PT ;  /* 0x0000000640407812 */ /* 0x000fc800078ec0ff */
[----:B------:R-:W-:-:S04]  /*0e60*/  LOP3.LUT R10, R12, R8, RZ, 0xfc, !PT ;  /* 0x000000080c0a7212 */ /* 0x000fc800078efcff */
[----:B------:R-:W-:Y:S07]  /*0e70*/  HMMA.16816.F32.BF16 R36, R16, R14, R36 ;  /* 0x0000000e1024723c */ /* 0x000fee0000041824 */
[----:B------:R-:W-:Y:S01]  /*0e80*/  IMAD.WIDE R14, R7, 0x2, RZ ;  /* 0x00000002070e7825 */ /* 0x000fe200078e02ff */
[----:B------:R-:W-:-:S03]  /*0e90*/  LOP3.LUT R18, R41, R6, RZ, 0xfc, !PT ;  /* 0x0000000629127212 */ /* 0x000fc600078efcff */
[----:B------:R-:W-:Y:S01]  /*0ea0*/  IMAD.WIDE R6, R2, 0x2, RZ ;  /* 0x0000000202067825 */ /* 0x000fe200078e02ff */
[----:B------:R-:W-:Y:S02]  /*0eb0*/  LOP3.LUT R2, R13, R9, RZ, 0xfc, !PT ;  /* 0x000000090d027212 */ /* 0x000fe400078efcff */
[C---:B------:R-:W-:Y:S01]  /*0ec0*/  LOP3.LUT R16, R12.reuse, R14, RZ, 0xfc, !PT ;  /* 0x0000000e0c107212 */ /* 0x040fe200078efcff */
[----:B------:R-:W-:Y:S01]  /*0ed0*/  IMAD.WIDE R8, R5, 0x2, RZ ;  /* 0x0000000205087825 */ /* 0x000fe200078e02ff */
[----:B------:R-:W-:Y:S02]  /*0ee0*/  LOP3.LUT R6, R12, R6, RZ, 0xfc, !PT ;  /* 0x000000060c067212 */ /* 0x000fe400078efcff */
[----:B------:R-:W-:Y:S01]  /*0ef0*/  LOP3.LUT R7, R13, R7, RZ, 0xfc, !PT ;  /* 0x000000070d077212 */ /* 0x000fe200078efcff */
[----:B------:R-:W-:Y:S01]  /*0f00*/  IMAD.WIDE R4, R4, 0x2, RZ ;  /* 0x0000000204047825 */ /* 0x000fe200078e02ff */
[----:B------:R-:W-:Y:S02]  /*0f10*/  IADD3 R6, P2, R6, c[0x0][0x168], RZ ;  /* 0x00005a0006067a10 */ /* 0x000fe40007f5e0ff */
[----:B------:R-:W-:Y:S01]  /*0f20*/  LOP3.LUT R17, R12, R8, RZ, 0xfc, !PT ;  /* 0x000000080c117212 */ /* 0x000fe200078efcff */
[----:B-1----:R-:W-:Y:S01]  /*0f30*/  HMMA.16816.F32.BF16 R28, R32, R20, R28 ;  /* 0x00000014201c723c */ /* 0x002fe2000004181c */
[----:B------:R-:W-:Y:S01]  /*0f40*/  IMAD.SHL.U32 R18, R18, 0x2, RZ ;  /* 0x0000000212127824 */ /* 0x000fe200078e00ff */
[----:B------:R-:W-:Y:S01]  /*0f50*/  IADD3.X R7, R7, c[0x0][0x16c], RZ, P2, !PT ;  /* 0x00005b0007077a10 */ /* 0x000fe200017fe4ff */
[----:B------:R-:W-:Y:S01]  /*0f60*/  IMAD.WIDE R40, R40, 0x2, RZ ;  /* 0x0000000228287825 */ /* 0x000fe200078e02ff */
[----:B------:R-:W-:-:S02]  /*0f70*/  LOP3.LUT R19, R13, R9, RZ, 0xfc, !PT ;  /* 0x000000090d137212 */ /* 0x000fc400078efcff */
[----:B------:R-:W-:Y:S01]  /*0f80*/  LOP3.LUT R14, R13, R15, RZ, 0xfc, !PT ;  /* 0x0000000f0d0e7212 */ /* 0x000fe200078efcff */
[----:B------:R-:W-:Y:S01]  /*0f90*/  IMAD.WIDE R20, R11, 0x2, RZ ;  /* 0x000000020b147825 */ /* 0x000fe200078e02ff */
[----:B--2---:R-:W-:Y:S03]  /*0fa0*/  HMMA.16816.F32.BF16 R32, R32, R24, R36 ;  /* 0x000000182020723c */ /* 0x004fe60000041824 */
[----:B------:R-:W-:Y:S01]  /*0fb0*/  IMAD.WIDE R8, R3, 0x2, RZ ;  /* 0x0000000203087825 */ /* 0x000fe200078e02ff */
[----:B------:R-:W-:-:S03]  /*0fc0*/  LOP3.LUT R3, R13, R5, RZ, 0xfc, !PT ;  /* 0x000000050d037212 */ /* 0x000fc600078efcff */
[C---:B------:R-:W-:Y:S02]  /*0fd0*/  LOP3.LUT R36, R12.reuse, R20, RZ, 0xfc, !PT ;  /* 0x000000140c247212 */ /* 0x040fe400078efcff */
[----:B------:R-:W-:Y:S02]  /*0fe0*/  LOP3.LUT R24, R12, R4, RZ, 0xfc, !PT ;  /* 0x000000040c187212 */ /* 0x000fe400078efcff */
[----:B------:R-:W-:Y:S02]  /*0ff0*/  IADD3 R4, P0, R16, c[0x0][0x168], RZ ;  /* 0x00005a0010047a10 */ /* 0x000fe40007f1e0ff */
[----:B------:R-:W-:Y:S02]  /*1000*/  IADD3 R16, P2, R36, c[0x0][0x160], RZ ;  /* 0x0000580024107a10 */ /* 0x000fe40007f5e0ff */
[----:B------:R-:W1:Y:S01]  /*1010*/  LDSM.16.M88.4 R36, [R18] ;  /* 0x000000001224783b */ /* 0x000e620000000200 */
[----:B------:R-:W-:-:S03]  /*1020*/  LOP3.LUT R25, R12, R8, RZ, 0xfc, !PT ;  /* 0x000000080c197212 */ /* 0x000fc600078efcff */
[----:B------:R-:W-:Y:S01]  /*1030*/  BAR.SYNC.DEFER_BLOCKING 0x0 ;  /* 0x0000000000007b1d */ /* 0x000fe20000010000 */
[----:B------:R-:W-:Y:S02]  /*1040*/  IADD3 R8, P1, R10, c[0x0][0x168], RZ ;  /* 0x00005a000a087a10 */ /* 0x000fe40007f3e0ff */
[----:B------:R-:W-:Y:S02]  /*1050*/  LOP3.LUT R20, R13, R21, RZ, 0xfc, !PT ;  /* 0x000000150d147212 */ /* 0x000fe400078efcff */
[----:B------:R-:W-:Y:S02]  /*1060*/  IADD3 R10, P3, R17, c[0x0][0x168], RZ ;  /* 0x00005a00110a7a10 */ /* 0x000fe40007f7e0ff */
[----:B------:R-:W-:Y:S02]  /*1070*/  LOP3.LUT R21, R12, R40, RZ, 0xfc, !PT ;  /* 0x000000280c157212 */ /* 0x000fe400078efcff */
[----:B------:R-:W-:Y:S02]  /*1080*/  LOP3.LUT R15, R13, R9, RZ, 0xfc, !PT ;  /* 0x000000090d0f7212 */ /* 0x000fe400078efcff */
[----:B------:R-:W-:-:S02]  /*1090*/  IADD3.X R5, R14, c[0x0][0x16c], RZ, P0, !PT ;  /* 0x00005b000e057a10 */ /* 0x000fc400007fe4ff */
[----:B------:R-:W-:Y:S02]  /*10a0*/  IADD3.X R9, R2, c[0x0][0x16c], RZ, P1, !PT ;  /* 0x00005b0002097a10 */ /* 0x000fe40000ffe4ff */
[----:B------:R-:W-:Y:S02]  /*10b0*/  IADD3.X R11, R19, c[0x0][0x16c], RZ, P3, !PT ;  /* 0x00005b00130b7a10 */ /* 0x000fe40001ffe4ff */
[----:B------:R-:W-:Y:S01]  /*10c0*/  IADD3 R12, P0, R24, c[0x0][0x160], RZ ;  /* 0x00005800180c7a10 */ /* 0x000fe20007f1e0ff */
[----:B------:R-:W2:Y:S01]  /*10d0*/  S2R R19, SR_TID.X ;  /* 0x0000000000137919 */ /* 0x000ea20000002100 */
[----:B------:R-:W-:Y:S02]  /*10e0*/  LOP3.LUT R40, R13, R41, RZ, 0xfc, !PT ;  /* 0x000000290d287212 */ /* 0x000fe400078efcff */
[----:B------:R-:W-:Y:S02]  /*10f0*/  IADD3 R2, P3, R21, c[0x0][0x160], RZ ;  /* 0x0000580015027a10 */ /* 0x000fe40007f7e0ff */
[----:B------:R-:W-:-:S02]  /*1100*/  IADD3 R14, P1, R25, c[0x0][0x160], RZ ;  /* 0x00005800190e7a10 */ /* 0x000fc40007f3e0ff */
[----:B------:R-:W-:Y:S02]  /*1110*/  IADD3.X R13, R3, c[0x0][0x164], RZ, P0, !PT ;  /* 0x00005900030d7a10 */ /* 0x000fe400007fe4ff */
[----:B------:R-:W-:Y:S02]  /*1120*/  IADD3.X R3, R40, c[0x0][0x164], RZ, P3, !PT ;  /* 0x0000590028037a10 */ /* 0x000fe40001ffe4ff */
[----:B------:R-:W-:Y:S02]  /*1130*/  IADD3.X R17, R20, c[0x0][0x164], RZ, P2, !PT ;  /* 0x0000590014117a10 */ /* 0x000fe400017fe4ff */
[----:B------:R-:W-:Y:S01]  /*1140*/  IADD3.X R15, R15, c[0x0][0x164], RZ, P1, !PT ;  /* 0x000059000f0f7a10 */ /* 0x000fe20000ffe4ff */
[----:B------:R-:W-:Y:S01]  /*1150*/  @!PT LDS RZ, [RZ] ;  /* 0x00000000fffff984 */ /* 0x000fe20000000800 */
[----:B------:R-:W-:Y:S01]  /*1160*/  @!PT LDS RZ, [RZ] ;  /* 0x00000000fffff984 */ /* 0x000fe20000000800 */
[----:B------:R-:W-:Y:S01]  /*1170*/  @!PT LDS RZ, [RZ] ;  /* 0x00000000fffff984 */ /* 0x000fe20000000800 */
[----:B------:R3:W-:Y:S01]  /*1180*/  LDGSTS.E.BYPASS.128 [R0], [R2.64+0x100] ;  /* 0x0000010002007fae */ /* 0x0007e2000b901c44 */
[----:B------:R-:W-:-:S03]  /*1190*/  ISETP.GE.AND P0, PT, R61, 0x300, PT ;  /* 0x000003003d00780c */ /* 0x000fc60003f06270 */
[----:B------:R4:W-:Y:S01]  /*11a0*/  LDGSTS.E.BYPASS.128 [R0+0x800], [R16.64+0x100] ;  /* 0x0080010010007fae */ /* 0x0009e2000b901c44 */
[----:B-1----:R-:W-:Y:S03]  /*11b0*/  HMMA.16816.F32.BF16 R28, R36, R22, R28 ;  /* 0x00000016241c723c */ /* 0x002fe6000004181c */
[----:B------:R1:W-:Y:S01]  /*11c0*/  LDGSTS.E.BYPASS.128 [R0+0x1000], [R14.64+0x100] ;  /* 0x010001000e007fae */ /* 0x0003e2000b901c44 */
[----:B--2---:R-:W-:-:S03]  /*11d0*/  LOP3.LUT R19, R19, 0x10, RZ, 0xc0, !PT ;  /* 0x0000001013137812 */ /* 0x004fc600078ec0ff */
[----:B------:R2:W-:Y:S01]  /*11e0*/  LDGSTS.E.BYPASS.128 [R0+0x1800], [R12.64+0x100] ;  /* 0x018001000c007fae */ /* 0x0005e2000b901c44 */
[----:B------:R-:W-:Y:S01]  /*11f0*/  HMMA.16816.F32.BF16 R32, R36, R26, R32 ;  /* 0x0000001a2420723c */ /* 0x000fe20000041820 */
[----:B------:R-:W-:Y:S02]  /*1200*/  IMAD R64, R19, 0x8, R64 ;  /* 0x0000000813407824 */ /* 0x000fe400078e0240 */
[----:B------:R-:W0:Y:S04]  /*1210*/  LDGDEPBAR ;  /* 0x00000000000079af */ /* 0x000e280000000000 */
[----:B------:R4:W-:Y:S04]  /*1220*/  LDGSTS.E.BYPASS.128 [R0+0x2000], [R10.64+0x100] ;  /* 0x020001000a007fae */ /* 0x0009e8000b901c44 */
[----:B------:R1:W-:Y:S04]  /*1230*/  LDGSTS.E.BYPASS.128 [R0+0x2800], [R6.64+0x100] ;  /* 0x0280010006007fae */ /* 0x0003e8000b901c44 */
[----:B------:R1:W-:Y:S04]  /*1240*/  LDGSTS.E.BYPASS.128 [R0+0x3000], [R8.64+0x100] ;  /* 0x0300010008007fae */ /* 0x0003e8000b901c44 */
[----:B------:R4:W-:Y:S04]  /*1250*/  LDGSTS.E.BYPASS.128 [R0+0x3800], [R4.64+0x100] ;  /* 0x0380010004007fae */ /* 0x0009e8000b901c44 */
[----:B------:R-:W0:Y:S01]  /*1260*/  LDGDEPBAR ;  /* 0x00000000000079af */ /* 0x000e220000000000 */
[----:B------:R-:W-:-:S04]  /*1270*/  DEPBAR.LE SB0, 0x0 ;  /* 0x000080000000791a */ /* 0x000fc80000000000 */
[----:B------:R-:W-:Y:S06]  /*1280*/  BAR.SYNC.DEFER_BLOCKING 0x0 ;  /* 0x0000000000007b1d */ /* 0x000fec0000010000 */
[----:B------:R-:W-:Y:S04]  /*1290*/  LDSM.16.M88.4 R36, [R44] ;  /* 0x000000002c24783b */ /* 0x000fe80000000200 */
[----:B------:R-:W1:Y:S04]  /*12a0*/  LDSM.16.M88.4 R20, [R45+0x2000] ;  /* 0x002000002d14783b */ /* 0x000e680000000200 */
[----:B------:R-:W2:Y:S01]  /*12b0*/  LDSM.16.M88.4 R24, [R48+0x3000] ;  /* 0x003000003018783b */ /* 0x000ea20000000200 */
[C---:B-1----:R-:W-:Y:S08]  /*12c0*/  HMMA.16816.F32.BF16 R28, R36.reuse, R20, R28 ;  /* 0x00000014241c723c */ /* 0x042ff0000004181c */
[----:B--2---:R-:W-:Y:S01]  /*12d0*/  HMMA.16816.F32.BF16 R32, R36, R24, R32 ;  /* 0x000000182420723c */ /* 0x004fe20000041820 */
[----:B------:R-:W1:-:S15]  /*12e0*/  LDSM.16.M88.4 R36, [R50] ;  /* 0x000000003224783b */ /* 0x000e5e0000000200 */
[C---:B-1----:R-:W-:Y:S01]  /*12f0*/  HMMA.16816.F32.BF16 R28, R36.reuse, R22, R28 ;  /* 0x00000016241c723c */ /* 0x042fe2000004181c */
[----:B------:R-:W-:Y:S07]  /*1300*/  LDSM.16.M88.4 R20, [R56+0x2000] ;  /* 0x002000003814783b */ /* 0x000fee0000000200 */
[----:B------:R-:W-:Y:S01]  /*1310*/  HMMA.16816.F32.BF16 R32, R36, R26, R32 ;  /* 0x0000001a2420723c */ /* 0x000fe20000041820 */
[----:B------:R-:W1:Y:S04]  /*1320*/  LDSM.16.M88.4 R36, [R53] ;  /* 0x000000003524783b */ /* 0x000e680000000200 */
[----:B------:R-:W2:Y:S11]  /*1330*/  LDSM.16.M88.4 R24, [R58+0x3000] ;  /* 0x003000003a18783b */ /* 0x000eb60000000200 */
        /* <DEDUP_REMOVED lines=18> */
[----:B------:R-:W1:Y:S04]  /*1460*/  LDSM.16.M88.4 R36, [R18] ;  /* 0x000000001224783b */ /* 0x000e680000000200 */
[----:B------:R-:W-:Y:S06]  /*1470*/  BAR.SYNC.DEFER_BLOCKING 0x0 ;  /* 0x0000000000007b1d */ /* 0x000fec0000010000 */
[----:B------:R-:W-:Y:S01]  /*1480*/  @!PT LDS RZ, [RZ] ;  /* 0x00000000fffff984 */ /* 0x000fe20000000800 */
[----:B------:R-:W-:Y:S01]  /*1490*/  @!PT LDS RZ, [RZ] ;  /* 0x00000000fffff984 */ /* 0x000fe20000000800 */
[----:B------:R-:W-:Y:S01]  /*14a0*/  @!PT LDS RZ, [RZ] ;  /* 0x00000000fffff984 */ /* 0x000fe20000000800 */
[----:B------:R3:W-:Y:S04]  /*14b0*/  LDGSTS.E.BYPASS.128 [R0], [R2.64+0x200] ;  /* 0x0000020002007fae */ /* 0x0007e8000b901c44 */
[----:B------:R4:W-:Y:S04]  /*14c0*/  LDGSTS.E.BYPASS.128 [R0+0x800], [R16.64+0x200] ;  /* 0x0080020010007fae */ /* 0x0009e8000b901c44 */
[----:B------:R2:W-:Y:S04]  /*14d0*/  LDGSTS.E.BYPASS.128 [R0+0x1000], [R14.64+0x200] ;  /* 0x010002000e007fae */ /* 0x0005e8000b901c44 */
[----:B------:R2:W-:Y:S01]  /*14e0*/  LDGSTS.E.BYPASS.128 [R0+0x1800], [R12.64+0x200] ;  /* 0x018002000c007fae */ /* 0x0005e2000b901c44 */
[C---:B-1----:R-:W-:Y:S03]  /*14f0*/  HMMA.16816.F32.BF16 R28, R36.reuse, R22, R28 ;  /* 0x00000016241c723c */ /* 0x042fe6000004181c */
[----:B------:R-:W0:Y:S04]  /*1500*/  LDGDEPBAR ;  /* 0x00000000000079af */ /* 0x000e280000000000 */
[----:B------:R4:W-:Y:S01]  /*1510*/  LDGSTS.E.BYPASS.128 [R0+0x2000], [R10.64+0x200] ;  /* 0x020002000a007fae */ /* 0x0009e2000b901c44 */
[----:B------:R-:W-:Y:S03]  /*1520*/  HMMA.16816.F32.BF16 R32, R36, R26, R32 ;  /* 0x0000001a2420723c */ /* 0x000fe60000041820 */
        /* <DEDUP_REMOVED lines=104> */
[----:B------:R-:W2:Y:S04]  /*1bb0*/  LDSM.16.M88.4 R24, [R48+0x3000] ;  /* 0x003000003018783b */ /* 0x000ea80000000200 */
[----:B------:R-:W-:Y:S01]  /*1bc0*/  LDSM.16.M88.4 R40, [R59] ;  /* 0x000000003b28783b */ /* 0x000fe20000000200 */
        /* <DEDUP_REMOVED lines=19> */
[----:B------:R-:W-:-:S08]  /*1d00*/  NOP ;  /* 0x0000000000007918 */ /* 0x000fd00000000000 */
[C---:B-1----:R-:W-:Y:S01]  /*1d10*/  HMMA.16816.F32.BF16 R32, R36.reuse, R26, R32 ;  /* 0x0000001a2420723c */ /* 0x042fe20000041820 */
[----:B------:R-:W1:Y:S07]  /*1d20*/  LDSM.16.M88.4 R24, [R60+0x2000] ;  /* 0x002000003c18783b */ /* 0x000e6e0000000200 */
[----:B------:R-:W-:Y:S01]  /*1d30*/  HMMA.16816.F32.BF16 R28, R36, R22, R28 ;  /* 0x00000016241c723c */ /* 0x000fe2000004181c */
[----:B------:R-:W2:-:S15]  /*1d40*/  LDSM.16.M88.4 R36, [R54+0x3000] ;  /* 0x003000003624783b */ /* 0x000e9e0000000200 */
[----:B------:R-:W-:-:S08]  /*1d50*/  NOP ;  /* 0x0000000000007918 */ /* 0x000fd00000000000 */
        /* <DEDUP_REMOVED lines=24> */
[----:B------:R-:W2:Y:S04]  /*1ee0*/  LDSM.16.M88.4 R32, [R50] ;  /* 0x000000003220783b */ /* 0x000ea80000000200 */
[----:B------:R-:W-:Y:S01]  /*1ef0*/  LDSM.16.M88.4 R40, [R56+0x2000] ;  /* 0x002000003828783b */ /* 0x000fe20000000200 */
[C---:B-1----:R-:W-:Y:S08]  /*1f00*/  HMMA.16816.F32.BF16 R24, R20.reuse, R44, R24 ;  /* 0x0000002c1418723c */ /* 0x042ff00000041818 */
[----:B--2---:R-:W-:Y:S01]  /*1f10*/  HMMA.16816.F32.BF16 R20, R20, R28, R36 ;  /* 0x0000001c1414723c */ /* 0x004fe20000041824 */
[----:B------:R1:W2:Y:S04]  /*1f20*/  LDSM.16.M88.4 R36, [R53] ;  /* 0x000000003524783b */ /* 0x0002a80000000200 */
[----:B-1----:R-:W1:Y:S11]  /*1f30*/  S2R R53, SR_TID.X ;  /* 0x0000000000357919 */ /* 0x002e760000002100 */
[C---:B------:R-:W-:Y:S01]  /*1f40*/  HMMA.16816.F32.BF16 R44, R32.reuse, R46, R24 ;  /* 0x0000002e202c723c */ /* 0x040fe20000041818 */
[----:B------:R-:W3:Y:S07]  /*1f50*/  LDSM.16.M88.4 R24, [R58+0x3000] ;  /* 0x003000003a18783b */ /* 0x000eee0000000200 */
[----:B------:R-:W-:Y:S01]  /*1f60*/  HMMA.16816.F32.BF16 R20, R32, R30, R20 ;  /* 0x0000001e2014723c */ /* 0x000fe20000041814 */
[----:B------:R-:W4:Y:S04]  /*1f70*/  LDSM.16.M88.4 R28, [R57] ;  /* 0x00000000391c783b */ /* 0x000f280000000200 */
[----:B------:R-:W-:Y:S04]  /*1f80*/  LDSM.16.M88.4 R32, [R49] ;  /* 0x000000003120783b */ /* 0x000fe80000000200 */
[----:B------:R-:W4:Y:S01]  /*1f90*/  LDSM.16.M88.4 R48, [R51+0x2000] ;  /* 0x002000003330783b */ /* 0x000f220000000200 */
[----:B-1----:R-:W-:-:S06]  /*1fa0*/  SHF.R.U32.HI R53, RZ, 0x2, R53 ;  /* 0x00000002ff357819 */ /* 0x002fcc0000011635 */
[C---:B--2---:R-:W-:Y:S08]  /*1fb0*/  HMMA.16816.F32.BF16 R44, R36.reuse, R40, R44 ;  /* 0x00000028242c723c */ /* 0x044ff0000004182c */
[----:B---3--:R-:W-:Y:S01]  /*1fc0*/  HMMA.16816.F32.BF16 R36, R36, R24, R20 ;  /* 0x000000182424723c */ /* 0x008fe20000041814 */
[----:B------:R-:W1:-:S15]  /*1fd0*/  LDSM.16.M88.4 R20, [R52+0x3000] ;  /* 0x003000003414783b */ /* 0x000e5e0000000200 */
[C---:B----4-:R-:W-:Y:S01]  /*1fe0*/  HMMA.16816.F32.BF16 R44, R28.reuse, R42, R44 ;  /* 0x0000002a1c2c723c */ /* 0x050fe2000004182c */
[----:B------:R-:W-:Y:S07]  /*1ff0*/  LDSM.16.M88.4 R40, [R60+0x2000] ;  /* 0x002000003c28783b */ /* 0x000fee0000000200 */
[----:B------:R-:W-:Y:S01]  /*2000*/  HMMA.16816.F32.BF16 R36, R28, R26, R36 ;  /* 0x0000001a1c24723c */ /* 0x000fe20000041824 */
[----:B------:R-:W2:-:S15]  /*2010*/  LDSM.16.M88.4 R24, [R55] ;  /* 0x000000003718783b */ /* 0x000e9e0000000200 */
[C---:B------:R-:W-:Y:S01]  /*2020*/  HMMA.16816.F32.BF16 R28, R32.reuse, R48, R44 ;  /* 0x00000030201c723c */ /* 0x040fe2000004182c */
[----:B------:R-:W-:Y:S07]  /*2030*/  LDSM.16.M88.4 R44, [R54+0x3000] ;  /* 0x00300000362c783b */ /* 0x000fee0000000200 */
[----:B-1----:R-:W-:Y:S01]  /*2040*/  HMMA.16816.F32.BF16 R32, R32, R20, R36 ;  /* 0x000000142020723c */ /* 0x002fe20000041824 */
[----:B------:R-:W1:-:S15]  /*2050*/  LDSM.16.M88.4 R36, [R59] ;  /* 0x000000003b24783b */ /* 0x000e5e0000000200 */
[C---:B--2---:R-:W-:Y:S08]  /*2060*/  HMMA.16816.F32.BF16 R28, R24.reuse, R50, R28 ;  /* 0x00000032181c723c */ /* 0x044ff0000004181c */
[----:B------:R-:W-:Y:S01]  /*2070*/  HMMA.16816.F32.BF16 R32, R24, R22, R32 ;  /* 0x000000161820723c */ /* 0x000fe20000041820 */
[----:B------:R2:W3:Y:S04]  /*2080*/  LDSM.16.M88.4 R20, [R18] ;  /* 0x000000001214783b */ /* 0x0004e80000000200 */
[----:B------:R-:W-:Y:S02]  /*2090*/  BAR.SYNC.DEFER_BLOCKING 0x0 ;  /* 0x0000000000007b1d */ /* 0x000fe40000010000 */
[----:B------:R-:W-:-:S05]  /*20a0*/  IMAD.SHL.U32 R26, R69, 0x8, RZ ;  /* 0x00000008451a7824 */ /* 0x000fca00078e00ff */
[----:B------:R-:W-:-:S04]  /*20b0*/  LOP3.LUT R24, R26, 0x180, R63, 0xf8, !PT ;  /* 0x000001801a187812 */ /* 0x000fc800078ef83f */
[C---:B-1----:R-:W-:Y:S01]  /*20c0*/  HMMA.16816.F32.BF16 R28, R36.reuse, R40, R28 ;  /* 0x00000028241c723c */ /* 0x042fe2000004181c */
[----:B------:R-:W-:Y:S02]  /*20d0*/  LOP3.LUT R25, R24, 0x78, R63, 0xf8, !PT ;  /* 0x0000007818197812 */ /* 0x000fe400078ef83f */
[----:B------:R-:W-:Y:S02]  /*20e0*/  LOP3.LUT R24, R63, 0x40, RZ, 0xc0, !PT ;  /* 0x000000403f187812 */ /* 0x000fe400078ec0ff */
[----:B------:R-:W-:Y:S02]  /*20f0*/  SHF.R.U32.HI R19, RZ, 0x2, R25 ;  /* 0x00000002ff137819 */ /* 0x000fe40000011619 */
[----:B------:R-:W-:Y:S01]  /*2100*/  IADD3 R24, R65, R64, R24 ;  /* 0x0000004041187210 */ /* 0x000fe20007ffe018 */
[----:B------:R-:W-:Y:S01]  /*2110*/  HMMA.16816.F32.BF16 R32, R36, R44, R32 ;  /* 0x0000002c2420723c */ /* 0x000fe20000041820 */
[----:B--2---:R-:W-:Y:S02]  /*2120*/  LOP3.LUT R18, R19, 0xf8, RZ, 0xc0, !PT ;  /* 0x000000f813127812 */ /* 0x004fe400078ec0ff */
[----:B------:R-:W-:Y:S01]  /*2130*/  IADD3 R24, R26, R24, R67 ;  /* 0x000000181a187210 */ /* 0x000fe20007ffe043 */
[----:B------:R-:W-:Y:S01]  /*2140*/  @!PT LDS RZ, [RZ] ;  /* 0x00000000fffff984 */ /* 0x000fe20000000800 */
[----:B------:R-:W-:Y:S01]  /*2150*/  @!PT LDS RZ, [RZ] ;  /* 0x00000000fffff984 */ /* 0x000fe20000000800 */
[----:B------:R-:W-:Y:S01]  /*2160*/  @!PT LDS RZ, [RZ] ;  /* 0x00000000fffff984 */ /* 0x000fe20000000800 */
[----:B------:R1:W-:Y:S02]  /*2170*/  LDGSTS.E.BYPASS.128 [R0], [R2.64+0x600], !PT ;  /* 0x0000060002007fae */ /* 0x0003e4000f901c44 */
[----:B------:R-:W-:Y:S01]  /*2180*/  IMAD.IADD R25, R25, 0x1, R18 ;  /* 0x0000000119197824 */ /* 0x000fe200078e0212 */
[----:B------:R-:W-:Y:S01]  /*2190*/  LOP3.LUT R18, R24, 0x100, RZ, 0x3c, !PT ;  /* 0x0000010018127812 */ /* 0x000fe200078e3cff */
[----:B------:R2:W-:Y:S01]  /*21a0*/  LDGSTS.E.BYPASS.128 [R0+0x800], [R16.64+0x600], !PT ;  /* 0x0080060010007fae */ /* 0x0005e2000f901c44 */
[----:B------:R-:W-:-:S03]  /*21b0*/  LOP3.LUT R19, R66, 0xf, R53, 0xf8, !PT ;  /* 0x0000000f42137812 */ /* 0x000fc600078ef835 */
[----:B------:R4:W-:Y:S01]  /*21c0*/  LDGSTS.E.BYPASS.128 [R0+0x1000], [R14.64+0x600], !PT ;  /* 0x010006000e007fae */ /* 0x0009e2000f901c44 */
[----:B------:R-:W-:-:S03]  /*21d0*/  LOP3.LUT R62, R19, R62, RZ, 0xfc, !PT ;  /* 0x0000003e133e7212 */ /* 0x000fc600078efcff */
[----:B------:R2:W-:Y:S01]  /*21e0*/  LDGSTS.E.BYPASS.128 [R0+0x1800], [R12.64+0x600], !PT ;  /* 0x018006000c007fae */ /* 0x0005e2000f901c44 */
[C---:B---3--:R-:W-:Y:S01]  /*21f0*/  HMMA.16816.F32.BF16 R28, R20.reuse, R42, R28 ;  /* 0x0000002a141c723c */ /* 0x048fe2000004181c */
[----:B-1----:R-:W-:Y:S02]  /*2200*/  SHF.R.U32.HI R2, RZ, 0x2, R24 ;  /* 0x00000002ff027819 */ /* 0x002fe40000011618 */
[----:B------:R-:W0:Y:S01]  /*2210*/  LDGDEPBAR ;  /* 0x00000000000079af */ /* 0x000e220000000000 */
[----:B------:R-:W-:Y:S02]  /*2220*/  ISETP.LT.AND P0, PT, R62, 0x4d, !P0 ;  /* 0x0000004d3e00780c */ /* 0x000fe40004701270 */
[----:B------:R-:W-:Y:S01]  /*2230*/  LOP3.LUT R3, R2, 0x3ffffff8, RZ, 0xc0, !PT ;  /* 0x3ffffff802037812 */ /* 0x000fe200078ec0ff */
[----:B------:R1:W-:Y:S01]  /*2240*/  LDGSTS.E.BYPASS.128 [R0+0x2000], [R10.64+0x600], !PT ;  /* 0x020006000a007fae */ /* 0x0003e2000f901c44 */
[----:B------:R-:W-:Y:S01]  /*2250*/  HMMA.16816.F32.BF16 R32, R20, R46, R32 ;  /* 0x0000002e1420723c */ /* 0x000fe20000041820 */
[----:B----4-:R-:W-:-:S02]  /*2260*/  SHF.R.U32.HI R14, RZ, 0x2, R18 ;  /* 0x00000002ff0e7819 */ /* 0x010fc40000011612 */
[----:B------:R3:W-:Y:S01]  /*2270*/  LDGSTS.E.BYPASS.128 [R0+0x2800], [R6.64+0x600], !PT ;  /* 0x0280060006007fae */ /* 0x0007e2000f901c44 */
[----:B------:R-:W-:-:S03]  /*2280*/  LOP3.LUT R2, R24, 0x10, RZ, 0x3c, !PT ;  /* 0x0000001018027812 */ /* 0x000fc600078e3cff */
[----:B------:R4:W-:Y:S01]  /*2290*/  LDGSTS.E.BYPASS.128 [R0+0x3000], [R8.64+0x600], !PT ;  /* 0x0300060008007fae */ /* 0x0009e2000f901c44 */
[C---:B------:R-:W-:Y:S01]  /*22a0*/  LOP3.LUT R20, R24.reuse, 0x110, RZ, 0x3c, !PT ;  /* 0x0000011018147812 */ /* 0x040fe200078e3cff */
[----:B------:R-:W-:Y:S02]  /*22b0*/  IMAD.IADD R24, R24, 0x1, R3 ;  /* 0x0000000118187824 */ /* 0x000fe400078e0203 */
[----:B------:R1:W-:Y:S01]  /*22c0*/  LDGSTS.E.BYPASS.128 [R0+0x3800], [R4.64+0x600], !PT ;  /* 0x0380060004007fae */ /* 0x0003e2000f901c44 */
[----:B--2---:R-:W-:Y:S01]  /*22d0*/  SHF.R.U32.HI R12, RZ, 0x2, R20 ;  /* 0x00000002ff0c7819 */ /* 0x004fe20000011614 */
[----:B------:R-:W-:Y:S02]  /*22e0*/  IMAD.IADD R2, R3, 0x1, R2 ;  /* 0x0000000103027824 */ /* 0x000fe400078e0202 */
[----:B------:R-:W0:Y:S01]  /*22f0*/  LDGDEPBAR ;  /* 0x00000000000079af */ /* 0x000e220000000000 */
[----:B---3--:R-:W-:Y:S01]  /*2300*/  LOP3.LUT R7, R14, 0x3ffffff8, RZ, 0xc0, !PT ;  /* 0x3ffffff80e077812 */ /* 0x008fe200078ec0ff */
[----:B------:R-:W-:Y:S01]  /*2310*/  IMAD.SHL.U32 R24, R24, 0x2, RZ ;  /* 0x0000000218187824 */ /* 0x000fe200078e00ff */
[----:B------:R-:W-:Y:S01]  /*2320*/  F2FP.BF16.PACK_AB R29, R29, R28 ;  /* 0x0000001c1d1d723e */ /* 0x000fe200000010ff */
[----:B------:R-:W-:Y:S01]  /*2330*/  IMAD.SHL.U32 R2, R2, 0x2, RZ ;  /* 0x0000000202027824 */ /* 0x000fe200078e00ff */
[----:B----4-:R-:W-:Y:S01]  /*2340*/  LOP3.LUT R9, R12, 0x3ffffff8, RZ, 0xc0, !PT ;  /* 0x3ffffff80c097812 */ /* 0x010fe200078ec0ff */
[----:B------:R-:W-:Y:S01]  /*2350*/  IMAD.IADD R7, R18, 0x1, R7 ;  /* 0x0000000112077824 */ /* 0x000fe200078e0207 */
[----:B------:R-:W-:-:S02]  /*2360*/  F2FP.BF16.PACK_AB R30, R31, R30 ;  /* 0x0000001e1f1e723e */ /* 0x000fc400000010ff */
[----:B------:R-:W-:Y:S01]  /*2370*/  F2FP.BF16.PACK_AB R33, R33, R32 ;  /* 0x000000202121723e */ /* 0x000fe200000010ff */
[----:B------:R-:W-:Y:S01]  /*2380*/  IMAD.IADD R9, R20, 0x1, R9 ;  /* 0x0000000114097824 */ /* 0x000fe200078e0209 */
[----:B------:R-:W-:Y:S01]  /*2390*/  F2FP.BF16.PACK_AB R34, R35, R34 ;  /* 0x000000222322723e */ /* 0x000fe200000010ff */
[----:B------:R-:W-:Y:S02]  /*23a0*/  IMAD.SHL.U32 R7, R7, 0x2, RZ ;  /* 0x0000000207077824 */ /* 0x000fe400078e00ff */
[----:B------:R-:W-:Y:S01]  /*23b0*/  IMAD.SHL.U32 R9, R9, 0x2, RZ ;  /* 0x0000000209097824 */ /* 0x000fe200078e00ff */
[----:B------:R-:W-:-:S04]  /*23c0*/  DEPBAR.LE SB0, 0x0 ;  /* 0x000080000000791a */ /* 0x000fc80000000000 */
[----:B------:R-:W-:Y:S06]  /*23d0*/  BAR.SYNC.DEFER_BLOCKING 0x0 ;  /* 0x0000000000007b1d */ /* 0x000fec0000010000 */
[----:B------:R1:W-:Y:S04]  /*23e0*/  STS [R24], R29 ;  /* 0x0000001d18007388 */ /* 0x0003e80000000800 */
[----:B------:R1:W-:Y:S04]  /*23f0*/  STS [R7], R30 ;  /* 0x0000001e07007388 */ /* 0x0003e80000000800 */
[----:B------:R1:W-:Y:S04]  /*2400*/  STS [R2], R33 ;  /* 0x0000002102007388 */ /* 0x0003e80000000800 */
[----:B------:R1:W-:Y:S04]  /*2410*/  STS [R9], R34 ;  /* 0x0000002209007388 */ /* 0x0003e80000000800 */
[----:B------:R-:W-:Y:S06]  /*2420*/  BAR.SYNC.DEFER_BLOCKING 0x0 ;  /* 0x0000000000007b1d */ /* 0x000fec0000010000 */
[----:B------:R-:W-:Y:S05]  /*2430*/  @!P0 EXIT ;  /* 0x000000000000894d */ /* 0x000fea0003800000 */
[----:B-1----:R-:W-:Y:S02]  /*2440*/  IMAD.SHL.U32 R25, R25, 0x2, RZ ;  /* 0x0000000219197824 */ /* 0x002fe400078e00ff */
[----:B------:R-:W-:-:S04]  /*2450*/  IMAD R69, R62, 0x300, R61 ;  /* 0x000003003e457824 */ /* 0x000fc800078e023d */
[----:B------:R-:W1:Y:S01]  /*2460*/  LDS.128 R24, [R25] ;  /* 0x0000000019187984 */ /* 0x000e620000000c00 */
[----:B------:R-:W-:-:S05]  /*2470*/  IMAD.WIDE R68, R69, R68, c[0x0][0x170] ;  /* 0x00005c0045447625 */ /* 0x000fca00078e0244 */
[----:B-1----:R-:W-:Y:S01]  /*2480*/  STG.E.128 [R68.64], R24 ;  /* 0x0000001844007986 */ /* 0x002fe2000c101d04 */
[----:B------:R-:W-:Y:S05]  /*2490*/  EXIT ;  /* 0x000000000000794d */ /* 0x000fea0003800000 */
.L_x_0:
[----:B------:R-:W-:-:S00]  /*24a0*/  BRA `(.L_x_0) ;  /* 0xfffffff000007947 */ /* 0x000fc0000383ffff */
[----:B------:R-:W-:-:S00]  /*24b0*/  NOP ;  /* 0x0000000000007918 */ /* 0x000fc00000000000 */
        /* <DEDUP_REMOVED lines=12> */
.L_x_1:


//--------------------- .nv.shared.triton_mm      --------------------------
	.section	.nv.shared.triton_mm,"aw",@nobits
	.sectionflags	@""
	.align	16
